	.headerflags	@"EF_CUDA_TEXMODE_UNIFIED EF_CUDA_64BIT_ADDRESS EF_CUDA_ACCELERATORS EF_CUDA_SM90 EF_CUDA_VIRTUAL_SM(EF_CUDA_SM90)"
	.elftype	@"ET_EXEC"


//--------------------- .nv.info                  --------------------------
	.section	.nv.info,"",@"SHT_CUDA_INFO"
	.align	4


	//----- nvinfo : EIATTR_REGCOUNT
	.align		4
        /*0000*/ 	.byte	0x04, 0x2f
        /*0002*/ 	.short	(.L_1 - .L_0)
	.align		4
.L_0:
        /*0004*/ 	.word	index@(triton_poi_fused_add_convolution_13)
        /*0008*/ 	.word	0x0000001e


	//----- nvinfo : EIATTR_MIN_STACK_SIZE
	.align		4
.L_1:
        /*000c*/ 	.byte	0x04, 0x12
        /*000e*/ 	.short	(.L_3 - .L_2)
	.align		4
.L_2:
        /*0010*/ 	.word	index@(triton_poi_fused_add_convolution_13)
        /*0014*/ 	.word	0x00000000


	//----- nvinfo : EIATTR_FRAME_SIZE
	.align		4
.L_3:
        /*0018*/ 	.byte	0x04, 0x11
        /*001a*/ 	.short	(.L_5 - .L_4)
	.align		4
.L_4:
        /*001c*/ 	.word	index@(triton_poi_fused_add_convolution_13)
        /*0020*/ 	.word	0x00000000


	//----- nvinfo : EIATTR_MIN_STACK_SIZE
	.align		4
.L_5:
        /*0024*/ 	.byte	0x04, 0x12
        /*0026*/ 	.short	(.L_7 - .L_6)
	.align		4
.L_6:
        /*0028*/ 	.word	index@(triton_poi_fused_add_convolution_13)
        /*002c*/ 	.word	0x00000000
.L_7:


//--------------------- .nv.info.triton_poi_fused_add_convolution_13 --------------------------
	.section	.nv.info.triton_poi_fused_add_convolution_13,"",@"SHT_CUDA_INFO"
	.sectionflags	@""
	.align	4


	//----- nvinfo : EIATTR_CUDA_API_VERSION
	.align		4
        /*0000*/ 	.byte	0x04, 0x37
        /*0002*/ 	.short	(.L_9 - .L_8)
.L_8:
        /*0004*/ 	.word	0x0000007c


	//----- nvinfo : EIATTR_KPARAM_INFO
	.align		4
.L_9:
        /*0008*/ 	.byte	0x04, 0x17
        /*000a*/ 	.short	(.L_11 - .L_10)
.L_10:
        /*000c*/ 	.word	0x00000000
        /*0010*/ 	.short	0x0003
        /*0012*/ 	.short	0x0018
        /*0014*/ 	.byte	0x00, 0xf0, 0x11, 0x00


	//----- nvinfo : EIATTR_KPARAM_INFO
	.align		4
.L_11:
        /*0018*/ 	.byte	0x04, 0x17
        /*001a*/ 	.short	(.L_13 - .L_12)
.L_12:
        /*001c*/ 	.word	0x00000000
        /*0020*/ 	.short	0x0002
        /*0022*/ 	.short	0x0010
        /*0024*/ 	.byte	0x00, 0xf4, 0x21, 0x00


	//----- nvinfo : EIATTR_KPARAM_INFO
	.align		4
.L_13:
        /*0028*/ 	.byte	0x04, 0x17
        /*002a*/ 	.short	(.L_15 - .L_14)
.L_14:
        /*002c*/ 	.word	0x00000000
        /*0030*/ 	.short	0x0001
        /*0032*/ 	.short	0x0008
        /*0034*/ 	.byte	0x00, 0xf4, 0x21, 0x00


	//----- nvinfo : EIATTR_KPARAM_INFO
	.align		4
.L_15:
        /*0038*/ 	.byte	0x04, 0x17
        /*003a*/ 	.short	(.L_17 - .L_16)
.L_16:
        /*003c*/ 	.word	0x00000000
        /*0040*/ 	.short	0x0000
        /*0042*/ 	.short	0x0000
        /*0044*/ 	.byte	0x00, 0xf4, 0x21, 0x00


	//----- nvinfo : EIATTR_SPARSE_MMA_MASK
	.align		4
.L_17:
        /*0048*/ 	.byte	0x03, 0x50
        /*004a*/ 	.short	0x0000


	//----- nvinfo : EIATTR_MAXREG_COUNT
	.align		4
        /*004c*/ 	.byte	0x03, 0x1b
        /*004e*/ 	.short	0x00ff


	//----- nvinfo : EIATTR_EXIT_INSTR_OFFSETS
	.align		4
        /*0050*/ 	.byte	0x04, 0x1c
        /*0052*/ 	.short	(.L_19 - .L_18)


	//   ....[0]....
.L_18:
        /*0054*/ 	.word	0x00000320


	//----- nvinfo : EIATTR_REQNTID
	.align		4
.L_19:
        /*0058*/ 	.byte	0x04, 0x10
        /*005a*/ 	.short	(.L_21 - .L_20)
.L_20:
        /*005c*/ 	.word	0x00000080
        /*0060*/ 	.word	0x00000001
        /*0064*/ 	.word	0x00000001


	//----- nvinfo : EIATTR_CBANK_PARAM_SIZE
	.align		4
.L_21:
        /*0068*/ 	.byte	0x03, 0x19
        /*006a*/ 	.short	0x001c


	//----- nvinfo : EIATTR_PARAM_CBANK
	.align		4
        /*006c*/ 	.byte	0x04, 0x0a
        /*006e*/ 	.short	(.L_23 - .L_22)
	.align		4
.L_22:
        /*0070*/ 	.word	index@(.nv.constant0.triton_poi_fused_add_convolution_13)
        /*0074*/ 	.short	0x0210
        /*0076*/ 	.short	0x001c


	//----- nvinfo : EIATTR_SW_WAR
	.align		4
.L_23:
        /*0078*/ 	.byte	0x04, 0x36
        /*007a*/ 	.short	(.L_25 - .L_24)
.L_24:
        /*007c*/ 	.word	0x00000008
.L_25:


//--------------------- .nv.callgraph             --------------------------
	.section	.nv.callgraph,"",@"SHT_CUDA_CALLGRAPH"
	.align	4
	.sectionentsize	8
	.align		4
        /*0000*/ 	.word	0x00000000
	.align		4
        /*0004*/ 	.word	0xffffffff
	.align		4
        /*0008*/ 	.word	0x00000000
	.align		4
        /*000c*/ 	.word	0xfffffffe
	.align		4
        /*0010*/ 	.word	0x00000000
	.align		4
        /*0014*/ 	.word	0xfffffffd
	.align		4
        /*0018*/ 	.word	0x00000000
	.align		4
        /*001c*/ 	.word	0xfffffffc


//--------------------- .text.triton_poi_fused_add_convolution_13 --------------------------
	.section	.text.triton_poi_fused_add_convolution_13,"ax",@progbits
	.align	128
        .global         triton_poi_fused_add_convolution_13
        .type           triton_poi_fused_add_convolution_13,@function
        .size           triton_poi_fused_add_convolution_13,(.L_x_1 - triton_poi_fused_add_convolution_13)
        .other          triton_poi_fused_add_convolution_13,@"STO_CUDA_ENTRY STV_DEFAULT"
triton_poi_fused_add_convolution_13:
.text.triton_poi_fused_add_convolution_13:
[----:B------:R-:W-:Y:S01]  /*0000*/  LDC R1, c[0x0][0x28] ;  /* 0x00000a00ff017b82 */ /* 0x000fe20000000800 */
[----:B------:R-:W1:Y:S07]  /*0010*/  S2R R0, SR_TID.X ;  /* 0x0000000000007919 */ /* 0x000e6e0000002100 */
[----:B------:R-:W2:Y:S01]  /*0020*/  LDC.64 R8, c[0x0][0x218] ;  /* 0x00008600ff087b82 */ /* 0x000ea20000000a00 */
[----:B------:R-:W-:Y:S01]  /*0030*/  ULDC.64 UR4, c[0x0][0x208] ;  /* 0x0000820000047ab9 */ /* 0x000fe20000000a00 */
[----:B------:R-:W3:Y:S06]  /*0040*/  S2R R25, SR_CTAID.X ;  /* 0x0000000000197919 */ /* 0x000eec0000002500 */
[----:B------:R-:W4:Y:S01]  /*0050*/  LDC.64 R2, c[0x0][0x210] ;  /* 0x00008400ff027b82 */ /* 0x000f220000000a00 */
[----:B-1----:R-:W-:-:S02]  /*0060*/  SHF.L.U32 R0, R0, 0x2, RZ ;  /* 0x0000000200007819 */ /* 0x002fc400000006ff */
[----:B---3--:R-:W-:Y:S02]  /*0070*/  SHF.R.S32.HI R4, RZ, 0x15, R25 ;  /* 0x00000015ff047819 */ /* 0x008fe40000011419 */
[----:B------:R-:W-:Y:S02]  /*0080*/  LOP3.LUT R0, R0, 0x1fc, RZ, 0xc0, !PT ;  /* 0x000001fc00007812 */ /* 0x000fe400078ec0ff */
[----:B------:R-:W-:Y:S02]  /*0090*/  SGXT R4, R4, 0x1 ;  /* 0x000000010404781a */ /* 0x000fe40000000200 */
[----:B------:R-:W-:-:S04]  /*00a0*/  LEA R25, R25, R0, 0xa ;  /* 0x0000000019197211 */ /* 0x000fc800078e50ff */
[----:B------:R-:W-:Y:S01]  /*00b0*/  LEA.HI R0, R4, R25, RZ, 0xf ;  /* 0x0000001904007211 */ /* 0x000fe200078f78ff */
[----:B----4-:R-:W-:Y:S01]  /*00c0*/  IMAD.WIDE R2, R25, 0x4, R2 ;  /* 0x0000000419027825 */ /* 0x010fe200078e0202 */
[----:B------:R-:W1:Y:S02]  /*00d0*/  LDC.64 R4, c[0x0][0x220] ;  /* 0x00008800ff047b82 */ /* 0x000e640000000a00 */
[----:B------:R-:W-:Y:S02]  /*00e0*/  SHF.R.S32.HI R6, RZ, 0xf, R0 ;  /* 0x0000000fff067819 */ /* 0x000fe40000011400 */
[----:B------:R-:W-:Y:S02]  /*00f0*/  IADD3 R0, R0, 0x200, RZ ;  /* 0x0000020000007810 */ /* 0x000fe40007ffe0ff */
[----:B------:R-:W-:Y:S02]  /*0100*/  LEA.HI R7, R6, R6, RZ, 0x6 ;  /* 0x0000000606077211 */ /* 0x000fe400078f30ff */
[----:B------:R-:W-:-:S02]  /*0110*/  SHF.R.S32.HI R0, RZ, 0xf, R0 ;  /* 0x0000000fff007819 */ /* 0x000fc40000011400 */
[----:B------:R-:W-:-:S04]  /*0120*/  LOP3.LUT R7, R7, 0xffffffc0, RZ, 0xc0, !PT ;  /* 0xffffffc007077812 */ /* 0x000fc800078ec0ff */
[----:B------:R-:W-:Y:S02]  /*0130*/  IADD3 R7, R6, -R7, RZ ;  /* 0x8000000706077210 */ /* 0x000fe40007ffe0ff */
[----:B------:R-:W-:-:S03]  /*0140*/  LEA.HI R6, R0, R0, RZ, 0x6 ;  /* 0x0000000000067211 */ /* 0x000fc600078f30ff */
[----:B--2---:R-:W-:Y:S01]  /*0150*/  IMAD.WIDE R22, R7, 0x4, R8 ;  /* 0x0000000407167825 */ /* 0x004fe200078e0208 */
[----:B------:R-:W-:-:S04]  /*0160*/  LOP3.LUT R11, R6, 0xffffffc0, RZ, 0xc0, !PT ;  /* 0xffffffc0060b7812 */ /* 0x000fc800078ec0ff */
[----:B------:R-:W-:Y:S01]  /*0170*/  IADD3 R11, R0, -R11, RZ ;  /* 0x8000000b000b7210 */ /* 0x000fe20007ffe0ff */
[----:B-1----:R-:W-:Y:S01]  /*0180*/  IMAD.WIDE R24, R25, 0x4, R4 ;  /* 0x0000000419187825 */ /* 0x002fe200078e0204 */
[----:B------:R-:W2:Y:S04]  /*0190*/  LDG.E.EL R0, desc[UR4][R22.64] ;  /* 0x0000000416007981 */ /* 0x000ea8000c2e1900 */
[----:B------:R-:W2:Y:S01]  /*01a0*/  LDG.E.128 R4, desc[UR4][R2.64] ;  /* 0x0000000402047981 */ /* 0x000ea2000c1e1d00 */
[----:B------:R-:W-:-:S03]  /*01b0*/  IMAD.WIDE R20, R11, 0x4, R8 ;  /* 0x000000040b147825 */ /* 0x000fc600078e0208 */
[----:B------:R-:W3:Y:S04]  /*01c0*/  LDG.E.128 R16, desc[UR4][R24.64] ;  /* 0x0000000418107981 */ /* 0x000ee8000c1e1d00 */
[----:B------:R-:W4:Y:S04]  /*01d0*/  LDG.E.EL R20, desc[UR4][R20.64] ;  /* 0x0000000414147981 */ /* 0x000f28000c2e1900 */
[----:B------:R-:W4:Y:S04]  /*01e0*/  LDG.E.128 R8, desc[UR4][R2.64+0x800] ;  /* 0x0008000402087981 */ /* 0x000f28000c1e1d00 */
[----:B------:R-:W5:Y:S01]  /*01f0*/  LDG.E.128 R12, desc[UR4][R24.64+0x800] ;  /* 0x00080004180c7981 */ /* 0x000f62000c1e1d00 */
[--C-:B--2---:R-:W-:Y:S01]  /*0200*/  FADD R27, R4, R0.reuse ;  /* 0x00000000041b7221 */ /* 0x104fe20000000000 */
[--C-:B------:R-:W-:Y:S01]  /*0210*/  FADD R4, R5, R0.reuse ;  /* 0x0000000005047221 */ /* 0x100fe20000000000 */
[--C-:B------:R-:W-:Y:S01]  /*0220*/  FADD R5, R6, R0.reuse ;  /* 0x0000000006057221 */ /* 0x100fe20000000000 */
[----:B------:R-:W-:Y:S01]  /*0230*/  FADD R0, R7, R0 ;  /* 0x0000000007007221 */ /* 0x000fe20000000000 */
[----:B---3--:R-:W-:Y:S01]  /*0240*/  FADD R16, R16, R27 ;  /* 0x0000001b10107221 */ /* 0x008fe20000000000 */
[----:B------:R-:W-:Y:S01]  /*0250*/  FADD R17, R17, R4 ;  /* 0x0000000411117221 */ /* 0x000fe20000000000 */
[----:B------:R-:W-:Y:S01]  /*0260*/  FADD R18, R18, R5 ;  /* 0x0000000512127221 */ /* 0x000fe20000000000 */
[----:B------:R-:W-:Y:S01]  /*0270*/  FADD R19, R19, R0 ;  /* 0x0000000013137221 */ /* 0x000fe20000000000 */
[--C-:B----4-:R-:W-:Y:S01]  /*0280*/  FADD R5, R8, R20.reuse ;  /* 0x0000001408057221 */ /* 0x110fe20000000000 */
[--C-:B------:R-:W-:Y:S01]  /*0290*/  FADD R0, R9, R20.reuse ;  /* 0x0000001409007221 */ /* 0x100fe20000000000 */
[--C-:B------:R-:W-:Y:S01]  /*02a0*/  FADD R7, R10, R20.reuse ;  /* 0x000000140a077221 */ /* 0x100fe20000000000 */
[----:B------:R-:W-:Y:S01]  /*02b0*/  FADD R20, R11, R20 ;  /* 0x000000140b147221 */ /* 0x000fe20000000000 */
[----:B-----5:R-:W-:Y:S01]  /*02c0*/  FADD R12, R12, R5 ;  /* 0x000000050c0c7221 */ /* 0x020fe20000000000 */
[----:B------:R-:W-:Y:S01]  /*02d0*/  FADD R13, R13, R0 ;  /* 0x000000000d0d7221 */ /* 0x000fe20000000000 */
[----:B------:R-:W-:Y:S01]  /*02e0*/  FADD R14, R14, R7 ;  /* 0x000000070e0e7221 */ /* 0x000fe20000000000 */
[----:B------:R-:W-:Y:S01]  /*02f0*/  FADD R15, R15, R20 ;  /* 0x000000140f0f7221 */ /* 0x000fe20000000000 */
[----:B------:R-:W-:Y:S04]  /*0300*/  STG.E.128 desc[UR4][R2.64], R16 ;  /* 0x0000001002007986 */ /* 0x000fe8000c101d04 */
[----:B------:R-:W-:Y:S01]  /*0310*/  STG.E.128 desc[UR4][R2.64+0x800], R12 ;  /* 0x0008000c02007986 */ /* 0x000fe2000c101d04 */
[----:B------:R-:W-:Y:S05]  /*0320*/  EXIT ;  /* 0x000000000000794d */ /* 0x000fea0003800000 */
.L_x_0:
[----:B------:R-:W-:-:S00]  /*0330*/  BRA `(.L_x_0) ;  /* 0xfffffffc00fc7947 */ /* 0x000fc0000383ffff */
[----:B------:R-:W-:-:S00]  /*0340*/  NOP ;  /* 0x0000000000007918 */ /* 0x000fc00000000000 */
        /* <DEDUP_REMOVED lines=11> */
.L_x_1:


//--------------------- .nv.constant0.triton_poi_fused_add_convolution_13 --------------------------
	.section	.nv.constant0.triton_poi_fused_add_convolution_13,"a",@progbits
	.sectionflags	@""
	.align	4
.nv.constant0.triton_poi_fused_add_convolution_13:
	.zero		556
